//
// Generated by NVIDIA NVVM Compiler
//
// Compiler Build ID: CL-36424714
// Cuda compilation tools, release 13.0, V13.0.88
// Based on NVVM 20.0.0
//

.version 9.0
.target sm_100
.address_size 64

	// .globl	_Z5juliav

.visible .entry _Z5juliav()
{


	ret;

}


// ===== COMPILED SASS (sm_100) =====

	.target	sm_100

	.elftype	@"ET_EXEC"


//--------------------- .note.nv.tkinfo           --------------------------
	.section	.note.nv.tkinfo,"",@"SHT_NOTE"
	.sectionflags	@"SHF_NOTE_NV_TKINFO"
	.tkinfo
        /*0018*/ 	.word	0x00000002
        /*0030*/ 	.string	""
        /*0030*/ 	.string	"ptxas"
        /*0030*/ 	.string	"Cuda compilation tools, release 13.0, V13.0.88"
        /*0030*/ 	.string	"Build cuda_13.0.r13.0/compiler.36424714_0"
        /*0030*/ 	.string	"-arch sm_100 -m 64 "



//--------------------- .note.nv.cuinfo           --------------------------
	.section	.note.nv.cuinfo,"",@"SHT_NOTE"
	.sectionflags	@"SHF_NOTE_NV_CUINFO"
        /*0018*/ 	.short	0x0002
        /*001a*/ 	.short	0x0064
        /*001c*/ 	.short	0x0082
	.zero		2


//--------------------- .nv.info                  --------------------------
	.section	.nv.info,"",@"SHT_CUDA_INFO"
	.align	4


	//----- nvinfo : EIATTR_REGCOUNT
	.align		4
        /*0000*/ 	.byte	0x04, 0x2f
        /*0002*/ 	.short	(.L_1 - .L_0)
	.align		4
.L_0:
        /*0004*/ 	.word	index@(_Z5juliav)
        /*0008*/ 	.word	0x00000004


	//----- nvinfo : EIATTR_FRAME_SIZE
	.align		4
.L_1:
        /*000c*/ 	.byte	0x04, 0x11
        /*000e*/ 	.short	(.L_3 - .L_2)
	.align		4
.L_2:
        /*0010*/ 	.word	index@(_Z5juliav)
        /*0014*/ 	.word	0x00000000


	//----- nvinfo : EIATTR_MIN_STACK_SIZE
	.align		4
.L_3:
        /*0018*/ 	.byte	0x04, 0x12
        /*001a*/ 	.short	(.L_5 - .L_4)
	.align		4
.L_4:
        /*001c*/ 	.word	index@(_Z5juliav)
        /*0020*/ 	.word	0x00000000
.L_5:


//--------------------- .nv.compat                --------------------------
	.section	.nv.compat,"",@"SHT_CUDA_COMPAT_INFO"
	.align	4
        /*0000*/ 	.byte	0x02, 0x09, 0x00, 0x00, 0x02, 0x02, 0x01, 0x00, 0x02, 0x05, 0x05, 0x00, 0x03, 0x07, 0x01, 0x01
        /*0010*/ 	.byte	0x02, 0x03, 0x00, 0x00, 0x02, 0x06, 0x01, 0x00, 0x04, 0x0b, 0x08, 0x00, 0x09, 0x00, 0x00, 0x00
        /*0020*/ 	.byte	0x00, 0x00, 0x00, 0x00


//--------------------- .nv.info._Z5juliav        --------------------------
	.section	.nv.info._Z5juliav,"",@"SHT_CUDA_INFO"
	.sectionflags	@""
	.align	4


	//----- nvinfo : EIATTR_CUDA_API_VERSION
	.align		4
        /*0000*/ 	.byte	0x04, 0x37
        /*0002*/ 	.short	(.L_7 - .L_6)
.L_6:
        /*0004*/ 	.word	0x00000082


	//----- nvinfo : EIATTR_SPARSE_MMA_MASK
	.align		4
.L_7:
        /*0008*/ 	.byte	0x03, 0x50
        /*000a*/ 	.short	0x0000


	//----- nvinfo : EIATTR_MAXREG_COUNT
	.align		4
        /*000c*/ 	.byte	0x03, 0x1b
        /*000e*/ 	.short	0x00ff


	//----- nvinfo : EIATTR_MERCURY_ISA_VERSION
	.align		4
        /*0010*/ 	.byte	0x03, 0x5f
        /*0012*/ 	.short	0x0101


	//----- nvinfo : EIATTR_VRC_CTA_INIT_COUNT
	.align		4
        /*0014*/ 	.byte	0x02, 0x4a
	.zero		1
	.zero		1


	//----- nvinfo : EIATTR_EXIT_INSTR_OFFSETS
	.align		4
        /*0018*/ 	.byte	0x04, 0x1c
        /*001a*/ 	.short	(.L_9 - .L_8)


	//   ....[0]....
.L_8:
        /*001c*/ 	.word	0x00000010


	//----- nvinfo : EIATTR_SW_WAR
	.align		4
.L_9:
        /*0020*/ 	.byte	0x04, 0x36
        /*0022*/ 	.short	(.L_11 - .L_10)
.L_10:
        /*0024*/ 	.word	0x00000008
.L_11:


//--------------------- .nv.callgraph             --------------------------
	.section	.nv.callgraph,"",@"SHT_CUDA_CALLGRAPH"
	.align	4
	.sectionentsize	8
	.align		4
        /*0000*/ 	.word	0x00000000
	.align		4
        /*0004*/ 	.word	0xffffffff
	.align		4
        /*0008*/ 	.word	0x00000000
	.align		4
        /*000c*/ 	.word	0xfffffffe
	.align		4
        /*0010*/ 	.word	0x00000000
	.align		4
        /*0014*/ 	.word	0xfffffffd
	.align		4
        /*0018*/ 	.word	0x00000000
	.align		4
        /*001c*/ 	.word	0xfffffffc


//--------------------- .text._Z5juliav           --------------------------
	.section	.text._Z5juliav,"ax",@progbits
	.align	128
        .global         _Z5juliav
        .type           _Z5juliav,@function
        .size           _Z5juliav,(.L_x_1 - _Z5juliav)
        .other          _Z5juliav,@"STO_CUDA_ENTRY STV_DEFAULT"
_Z5juliav:
.text._Z5juliav:
[----:B------:R-:W-:Y:S01]  /*0000*/  LDC R1, c[0x0][0x37c] ;  /* 0x0000df00ff017b82 */ /* 0x000fe20000000800 */
[----:B------:R-:W-:Y:S05]  /*0010*/  EXIT ;  /* 0x000000000000794d */ /* 0x000fea0003800000 */
.L_x_0:
[----:B------:R-:W-:-:S00]  /*0020*/  BRA `(.L_x_0) ;  /* 0xfffffffc00fc7947 */ /* 0x000fc0000383ffff */
[----:B------:R-:W-:-:S00]  /*0030*/  NOP ;  /* 0x0000000000007918 */ /* 0x000fc00000000000 */
        /* <DEDUP_REMOVED lines=12> */
.L_x_1:


//--------------------- .nv.shared.reserved.0     --------------------------
	.section	.nv.shared.reserved.0,"aw",@nobits
	.weak		__nv_reservedSMEM_offset_0_alias
	.size		__nv_reservedSMEM_offset_0_alias, 0, 64
	.other		__nv_reservedSMEM_offset_0_alias,@"STO_CUDA_RESERVED_SHARED STV_DEFAULT"
__nv_reservedSMEM_offset_0_alias:
	.zero		0
	.zero		64


//--------------------- .nv.constant0._Z5juliav   --------------------------
	.section	.nv.constant0._Z5juliav,"a",@progbits
	.sectionflags	@""
	.align	4
.nv.constant0._Z5juliav:
	.zero		896


//--------------------- SYMBOLS --------------------------

	.type		.nv.reservedSmem.offset0,@object
	.size		.nv.reservedSmem.offset0,0x4
